//
// Generated by NVIDIA NVVM Compiler
//
// Compiler Build ID: CL-36424714
// Cuda compilation tools, release 13.0, V13.0.88
// Based on NVVM 20.0.0
//

.version 9.0
.target sm_100
.address_size 64

	// .globl	_Z3funv
.extern .func  (.param .b32 func_retval0) vprintf
(
	.param .b64 vprintf_param_0,
	.param .b64 vprintf_param_1
)
;
.global .align 4 .u32 h = 50;
.global .align 1 .b8 $str[14] = {105, 111, 32, 111, 99, 99, 117, 112, 111, 32, 37, 100, 10};

.visible .entry _Z3funv()
{
	.local .align 8 .b8 	__local_depot0[8];
	.reg .b64 	%SP;
	.reg .b64 	%SPL;
	.reg .b32 	%r<4>;
	.reg .b64 	%rd<5>;

	mov.u64 	%SPL, __local_depot0;
	cvta.local.u64 	%SP, %SPL;
	add.u64 	%rd1, %SP, 0;
	add.u64 	%rd2, %SPL, 0;
	atom.global.add.u32 	%r1, [h], -1;
	st.local.u32 	[%rd2], %r1;
	mov.u64 	%rd3, $str;
	cvta.global.u64 	%rd4, %rd3;
	{ // callseq 0, 0
	.param .b64 param0;
	st.param.b64 	[param0], %rd4;
	.param .b64 param1;
	st.param.b64 	[param1], %rd1;
	.param .b32 retval0;
	call.uni (retval0), 
	vprintf, 
	(
	param0, 
	param1
	);
	ld.param.b32 	%r2, [retval0];
	} // callseq 0
	ret;

}


// ===== COMPILED SASS (sm_100) =====

	.target	sm_100

	.elftype	@"ET_EXEC"


//--------------------- .note.nv.tkinfo           --------------------------
	.section	.note.nv.tkinfo,"",@"SHT_NOTE"
	.sectionflags	@"SHF_NOTE_NV_TKINFO"
	.tkinfo
        /*0018*/ 	.word	0x00000002
        /*0030*/ 	.string	""
        /*0030*/ 	.string	"ptxas"
        /*0030*/ 	.string	"Cuda compilation tools, release 13.0, V13.0.88"
        /*0030*/ 	.string	"Build cuda_13.0.r13.0/compiler.36424714_0"
        /*0030*/ 	.string	"-arch sm_100 -m 64 "



//--------------------- .note.nv.cuinfo           --------------------------
	.section	.note.nv.cuinfo,"",@"SHT_NOTE"
	.sectionflags	@"SHF_NOTE_NV_CUINFO"
        /*0018*/ 	.short	0x0002
        /*001a*/ 	.short	0x0064
        /*001c*/ 	.short	0x0082
	.zero		2


//--------------------- .nv.info                  --------------------------
	.section	.nv.info,"",@"SHT_CUDA_INFO"
	.align	4


	//----- nvinfo : EIATTR_REGCOUNT
	.align		4
        /*0000*/ 	.byte	0x04, 0x2f
        /*0002*/ 	.short	(.L_3 - .L_2)
	.align		4
.L_2:
        /*0004*/ 	.word	index@(_Z3funv)
        /*0008*/ 	.word	0x00000018


	//----- nvinfo : EIATTR_FRAME_SIZE
	.align		4
.L_3:
        /*000c*/ 	.byte	0x04, 0x11
        /*000e*/ 	.short	(.L_5 - .L_4)
	.align		4
.L_4:
        /*0010*/ 	.word	index@(_Z3funv)
        /*0014*/ 	.word	0x00000008


	//----- nvinfo : EIATTR_MIN_STACK_SIZE
	.align		4
.L_5:
        /*0018*/ 	.byte	0x04, 0x12
        /*001a*/ 	.short	(.L_7 - .L_6)
	.align		4
.L_6:
        /*001c*/ 	.word	index@(_Z3funv)
        /*0020*/ 	.word	0x00000008
.L_7:


//--------------------- .nv.compat                --------------------------
	.section	.nv.compat,"",@"SHT_CUDA_COMPAT_INFO"
	.align	4
        /*0000*/ 	.byte	0x02, 0x09, 0x00, 0x00, 0x02, 0x02, 0x01, 0x00, 0x02, 0x05, 0x05, 0x00, 0x03, 0x07, 0x01, 0x01
        /*0010*/ 	.byte	0x02, 0x03, 0x00, 0x00, 0x02, 0x06, 0x01, 0x00, 0x04, 0x0b, 0x08, 0x00, 0x09, 0x00, 0x00, 0x00
        /*0020*/ 	.byte	0x00, 0x00, 0x00, 0x00


//--------------------- .nv.info._Z3funv          --------------------------
	.section	.nv.info._Z3funv,"",@"SHT_CUDA_INFO"
	.sectionflags	@""
	.align	4


	//----- nvinfo : EIATTR_CUDA_API_VERSION
	.align		4
        /*0000*/ 	.byte	0x04, 0x37
        /*0002*/ 	.short	(.L_9 - .L_8)
.L_8:
        /*0004*/ 	.word	0x00000082


	//----- nvinfo : EIATTR_SPARSE_MMA_MASK
	.align		4
.L_9:
        /*0008*/ 	.byte	0x03, 0x50
        /*000a*/ 	.short	0x0000


	//----- nvinfo : EIATTR_MAXREG_COUNT
	.align		4
        /*000c*/ 	.byte	0x03, 0x1b
        /*000e*/ 	.short	0x00ff


	//----- nvinfo : EIATTR_EXTERNS
	.align		4
        /*0010*/ 	.byte	0x04, 0x0f
        /*0012*/ 	.short	(.L_11 - .L_10)


	//   ....[0]....
	.align		4
.L_10:
        /*0014*/ 	.word	index@(vprintf)


	//----- nvinfo : EIATTR_MERCURY_ISA_VERSION
	.align		4
.L_11:
        /*0018*/ 	.byte	0x03, 0x5f
        /*001a*/ 	.short	0x0101


	//----- nvinfo : EIATTR_INT_WARP_WIDE_INSTR_OFFSETS
	.align		4
        /*001c*/ 	.byte	0x04, 0x31
        /*001e*/ 	.short	(.L_13 - .L_12)


	//   ....[0]....
.L_12:
        /*0020*/ 	.word	0x00000020


	//   ....[1]....
        /*0024*/ 	.word	0x00000140


	//----- nvinfo : EIATTR_VRC_CTA_INIT_COUNT
	.align		4
.L_13:
        /*0028*/ 	.byte	0x02, 0x4a
	.zero		1
	.zero		1


	//----- nvinfo : EIATTR_SYSCALL_OFFSETS
	.align		4
        /*002c*/ 	.byte	0x04, 0x46
        /*002e*/ 	.short	(.L_15 - .L_14)


	//   ....[0]....
.L_14:
        /*0030*/ 	.word	0x000001b0


	//----- nvinfo : EIATTR_EXIT_INSTR_OFFSETS
	.align		4
.L_15:
        /*0034*/ 	.byte	0x04, 0x1c
        /*0036*/ 	.short	(.L_17 - .L_16)


	//   ....[0]....
.L_16:
        /*0038*/ 	.word	0x000001c0


	//----- nvinfo : EIATTR_SW_WAR
	.align		4
.L_17:
        /*003c*/ 	.byte	0x04, 0x36
        /*003e*/ 	.short	(.L_19 - .L_18)
.L_18:
        /*0040*/ 	.word	0x00000008
.L_19:


//--------------------- .nv.callgraph             --------------------------
	.section	.nv.callgraph,"",@"SHT_CUDA_CALLGRAPH"
	.align	4
	.sectionentsize	8
	.align		4
        /*0000*/ 	.word	0x00000000
	.align		4
        /*0004*/ 	.word	0xffffffff
	.align		4
        /*0008*/ 	.word	index@(_Z3funv)
	.align		4
        /*000c*/ 	.word	index@(vprintf)
	.align		4
        /*0010*/ 	.word	0x00000000
	.align		4
        /*0014*/ 	.word	0xfffffffe
	.align		4
        /*0018*/ 	.word	0x00000000
	.align		4
        /*001c*/ 	.word	0xfffffffd
	.align		4
        /*0020*/ 	.word	0x00000000
	.align		4
        /*0024*/ 	.word	0xfffffffc


//--------------------- .nv.constant4             --------------------------
	.section	.nv.constant4,"a",@progbits
	.align	8
	.align		8
.nv.constant4:
        /*0000*/ 	.dword	vprintf
	.align		8
        /*0008*/ 	.dword	h
	.align		8
        /*0010*/ 	.dword	$str


//--------------------- .text._Z3funv             --------------------------
	.section	.text._Z3funv,"ax",@progbits
	.align	128
        .global         _Z3funv
        .type           _Z3funv,@function
        .size           _Z3funv,(.L_x_2 - _Z3funv)
        .other          _Z3funv,@"STO_CUDA_ENTRY STV_DEFAULT"
_Z3funv:
.text._Z3funv:
[----:B------:R-:W0:Y:S01]  /*0000*/  LDC R1, c[0x0][0x37c] ;  /* 0x0000df00ff017b82 */ /* 0x000e220000000800 */
[----:B------:R-:W1:Y:S01]  /*0010*/  S2R R3, SR_LANEID ;  /* 0x0000000000037919 */ /* 0x000e620000000000 */
[----:B------:R-:W-:-:S06]  /*0020*/  VOTEU.ANY UR6, UPT, PT ;  /* 0x0000000000067886 */ /* 0x000fcc00038e0100 */
[----:B------:R-:W2:Y:S01]  /*0030*/  LDC.64 R8, c[0x4][0x8] ;  /* 0x01000200ff087b82 */ /* 0x000ea20000000a00 */
[----:B------:R-:W1:Y:S01]  /*0040*/  FLO.U32 R4, UR6 ;  /* 0x0000000600047d00 */ /* 0x000e6200080e0000 */
[----:B------:R-:W2:Y:S01]  /*0050*/  LDCU.64 UR4, c[0x0][0x358] ;  /* 0x00006b00ff0477ac */ /* 0x000ea20008000a00 */
[----:B0-----:R-:W-:Y:S01]  /*0060*/  VIADD R1, R1, 0xfffffff8 ;  /* 0xfffffff801017836 */ /* 0x001fe20000000000 */
[----:B------:R-:W-:-:S06]  /*0070*/  UPOPC UR7, UR6 ;  /* 0x00000006000772bf */ /* 0x000fcc0008000000 */
[----:B------:R-:W-:Y:S01]  /*0080*/  IMAD R5, RZ, RZ, -UR7 ;  /* 0x80000007ff057e24 */ /* 0x000fe2000f8e02ff */
[----:B-1----:R-:W-:-:S13]  /*0090*/  ISETP.EQ.U32.AND P0, PT, R4, R3, PT ;  /* 0x000000030400720c */ /* 0x002fda0003f02070 */
[----:B--2---:R-:W2:Y:S01]  /*00a0*/  @P0 ATOMG.E.ADD.STRONG.GPU PT, R5, desc[UR4][R8.64], R5 ;  /* 0x80000005080509a8 */ /* 0x004ea200081ef104 */
[----:B------:R-:W-:Y:S01]  /*00b0*/  MOV R2, 0x0 ;  /* 0x0000000000027802 */ /* 0x000fe20000000f00 */
[----:B------:R-:W0:Y:S01]  /*00c0*/  LDCU UR4, c[0x0][0x2f8] ;  /* 0x00005f00ff0477ac */ /* 0x000e220008000800 */
[----:B------:R-:W1:Y:S01]  /*00d0*/  S2R R7, SR_LTMASK ;  /* 0x0000000000077919 */ /* 0x000e620000003900 */
[----:B------:R-:W3:Y:S03]  /*00e0*/  LDCU UR5, c[0x0][0x2fc] ;  /* 0x00005f80ff0577ac */ /* 0x000ee60008000800 */
[----:B------:R-:W4:Y:S01]  /*00f0*/  LDC.64 R2, c[0x4][R2] ;  /* 0x0100000002027b82 */ /* 0x000f220000000a00 */
[----:B0-----:R-:W-:Y:S02]  /*0100*/  IADD3 R6, P0, PT, R1, UR4, RZ ;  /* 0x0000000401067c10 */ /* 0x001fe4000ff1e0ff */
[----:B-1----:R-:W-:Y:S01]  /*0110*/  LOP3.LUT R7, R7, UR6, RZ, 0xc0, !PT ;  /* 0x0000000607077c12 */ /* 0x002fe2000f8ec0ff */
[----:B------:R-:W0:Y:S05]  /*0120*/  LDCU.64 UR6, c[0x4][0x10] ;  /* 0x01000200ff0677ac */ /* 0x000e2a0008000a00 */
[----:B------:R-:W1:Y:S01]  /*0130*/  POPC R7, R7 ;  /* 0x0000000700077309 */ /* 0x000e620000000000 */
[----:B--2---:R0:W1:Y:S02]  /*0140*/  SHFL.IDX PT, R0, R5, R4, 0x1f ;  /* 0x00001f0405007589 */ /* 0x00406400000e0000 */
[----:B0-----:R-:W-:Y:S01]  /*0150*/  MOV R4, UR6 ;  /* 0x0000000600047c02 */ /* 0x001fe20008000f00 */
[----:B------:R-:W-:-:S02]  /*0160*/  IMAD.U32 R5, RZ, RZ, UR7 ;  /* 0x00000007ff057e24 */ /* 0x000fc4000f8e00ff */
[----:B-1----:R-:W-:Y:S01]  /*0170*/  IMAD.IADD R0, R0, 0x1, -R7 ;  /* 0x0000000100007824 */ /* 0x002fe200078e0a07 */
[----:B---3--:R-:W-:-:S04]  /*0180*/  IADD3.X R7, PT, PT, RZ, UR5, RZ, P0, !PT ;  /* 0x00000005ff077c10 */ /* 0x008fc800087fe4ff */
[----:B----4-:R0:W-:Y:S03]  /*0190*/  STL [R1], R0 ;  /* 0x0000000001007387 */ /* 0x0101e60000100800 */
[----:B------:R-:W-:-:S07]  /*01a0*/  LEPC R20, `(.L_x_0) ;  /* 0x000000001014794e */ /* 0x000fce0000000000 */
[----:B0-----:R-:W-:Y:S05]  /*01b0*/  CALL.ABS.NOINC R2 ;  /* 0x0000000002007343 */ /* 0x001fea0003c00000 */
.L_x_0:
[----:B------:R-:W-:Y:S05]  /*01c0*/  EXIT ;  /* 0x000000000000794d */ /* 0x000fea0003800000 */
.L_x_1:
[----:B------:R-:W-:-:S00]  /*01d0*/  BRA `(.L_x_1) ;  /* 0xfffffffc00fc7947 */ /* 0x000fc0000383ffff */
[----:B------:R-:W-:-:S00]  /*01e0*/  NOP ;  /* 0x0000000000007918 */ /* 0x000fc00000000000 */
        /* <DEDUP_REMOVED lines=9> */
.L_x_2:


//--------------------- .nv.global.init           --------------------------
	.section	.nv.global.init,"aw",@progbits
	.align	4
.nv.global.init:
	.type		h,@object
	.size		h,($str - h)
h:
        /*0000*/ 	.byte	0x32, 0x00, 0x00, 0x00
	.type		$str,@object
	.size		$str,(.L_1 - $str)
$str:
        /*0004*/ 	.byte	0x69, 0x6f, 0x20, 0x6f, 0x63, 0x63, 0x75, 0x70, 0x6f, 0x20, 0x25, 0x64, 0x0a, 0x00
.L_1:


//--------------------- .nv.shared.reserved.0     --------------------------
	.section	.nv.shared.reserved.0,"aw",@nobits
	.weak		__nv_reservedSMEM_offset_0_alias
	.size		__nv_reservedSMEM_offset_0_alias, 0, 64
	.other		__nv_reservedSMEM_offset_0_alias,@"STO_CUDA_RESERVED_SHARED STV_DEFAULT"
__nv_reservedSMEM_offset_0_alias:
	.zero		0
	.zero		64


//--------------------- .nv.constant0._Z3funv     --------------------------
	.section	.nv.constant0._Z3funv,"a",@progbits
	.sectionflags	@""
	.align	4
.nv.constant0._Z3funv:
	.zero		896


//--------------------- SYMBOLS --------------------------

	.type		.nv.reservedSmem.offset0,@object
	.size		.nv.reservedSmem.offset0,0x4
	.type		vprintf,@function
